//
// Generated by NVIDIA NVVM Compiler
//
// Compiler Build ID: CL-36424714
// Cuda compilation tools, release 13.0, V13.0.88
// Based on NVVM 20.0.0
//

.version 9.0
.target sm_100
.address_size 64

	// .globl	_Z7kernelAPfi
.extern .func cudaGraphSetConditional
(
	.param .b64 cudaGraphSetConditional_param_0,
	.param .b32 cudaGraphSetConditional_param_1
)
;
// _ZZ12setConditionyPfifE5sdata has been demoted
.global .align 4 .b8 __cudart_i2opi_f[24] = {65, 144, 67, 60, 153, 149, 98, 219, 192, 221, 52, 245, 209, 87, 39, 252, 41, 21, 68, 78, 110, 131, 249, 162};

.visible .entry _Z7kernelAPfi(
	.param .u64 .ptr .align 1 _Z7kernelAPfi_param_0,
	.param .u32 _Z7kernelAPfi_param_1
)
{
	.reg .pred 	%p<2>;
	.reg .b32 	%r<6>;
	.reg .b32 	%f<3>;
	.reg .b64 	%rd<5>;

	ld.param.u64 	%rd1, [_Z7kernelAPfi_param_0];
	ld.param.u32 	%r2, [_Z7kernelAPfi_param_1];
	mov.u32 	%r3, %ctaid.x;
	mov.u32 	%r4, %ntid.x;
	mov.u32 	%r5, %tid.x;
	mad.lo.s32 	%r1, %r3, %r4, %r5;
	setp.ge.s32 	%p1, %r1, %r2;
	@%p1 bra 	$L__BB0_2;
	cvta.to.global.u64 	%rd2, %rd1;
	mul.wide.s32 	%rd3, %r1, 4;
	add.s64 	%rd4, %rd2, %rd3;
	ld.global.f32 	%f1, [%rd4];
	fma.rn.f32 	%f2, %f1, 0f3F8CCCCD, 0f3DCCCCCD;
	st.global.f32 	[%rd4], %f2;
$L__BB0_2:
	ret;

}
	// .globl	_Z7kernelBPfi
.visible .entry _Z7kernelBPfi(
	.param .u64 .ptr .align 1 _Z7kernelBPfi_param_0,
	.param .u32 _Z7kernelBPfi_param_1
)
{
	.reg .pred 	%p<2>;
	.reg .b32 	%r<6>;
	.reg .b32 	%f<4>;
	.reg .b64 	%rd<5>;

	ld.param.u64 	%rd1, [_Z7kernelBPfi_param_0];
	ld.param.u32 	%r2, [_Z7kernelBPfi_param_1];
	mov.u32 	%r3, %ctaid.x;
	mov.u32 	%r4, %ntid.x;
	mov.u32 	%r5, %tid.x;
	mad.lo.s32 	%r1, %r3, %r4, %r5;
	setp.ge.s32 	%p1, %r1, %r2;
	@%p1 bra 	$L__BB1_2;
	cvta.to.global.u64 	%rd2, %rd1;
	mul.wide.s32 	%rd3, %r1, 4;
	add.s64 	%rd4, %rd2, %rd3;
	ld.global.f32 	%f1, [%rd4];
	fma.rn.f32 	%f2, %f1, %f1, 0f3F800000;
	sqrt.rn.f32 	%f3, %f2;
	st.global.f32 	[%rd4], %f3;
$L__BB1_2:
	ret;

}
	// .globl	_Z7kernelCPfi
.visible .entry _Z7kernelCPfi(
	.param .u64 .ptr .align 1 _Z7kernelCPfi_param_0,
	.param .u32 _Z7kernelCPfi_param_1
)
{
	.local .align 4 .b8 	__local_depot2[28];
	.reg .b64 	%SP;
	.reg .b64 	%SPL;
	.reg .pred 	%p<10>;
	.reg .b32 	%r<45>;
	.reg .b32 	%f<29>;
	.reg .b64 	%rd<25>;
	.reg .b64 	%fd<3>;

	mov.u64 	%SPL, __local_depot2;
	ld.param.u64 	%rd10, [_Z7kernelCPfi_param_0];
	ld.param.u32 	%r16, [_Z7kernelCPfi_param_1];
	add.u64 	%rd1, %SPL, 0;
	mov.u32 	%r17, %ctaid.x;
	mov.u32 	%r18, %ntid.x;
	mov.u32 	%r19, %tid.x;
	mad.lo.s32 	%r1, %r17, %r18, %r19;
	setp.ge.s32 	%p1, %r1, %r16;
	@%p1 bra 	$L__BB2_10;
	cvta.to.global.u64 	%rd12, %rd10;
	mul.wide.s32 	%rd13, %r1, 4;
	add.s64 	%rd2, %rd12, %rd13;
	ld.global.f32 	%f7, [%rd2];
	mul.f32 	%f1, %f7, 0f3DCCCCCD;
	mul.f32 	%f8, %f1, 0f3F22F983;
	cvt.rni.s32.f32 	%r44, %f8;
	cvt.rn.f32.s32 	%f9, %r44;
	fma.rn.f32 	%f10, %f9, 0fBFC90FDA, %f1;
	fma.rn.f32 	%f11, %f9, 0fB3A22168, %f10;
	fma.rn.f32 	%f28, %f9, 0fA7C234C5, %f11;
	abs.f32 	%f3, %f1;
	setp.ltu.f32 	%p2, %f3, 0f47CE4780;
	@%p2 bra 	$L__BB2_9;
	setp.neu.f32 	%p3, %f3, 0f7F800000;
	@%p3 bra 	$L__BB2_4;
	mov.f32 	%f14, 0f00000000;
	mul.rn.f32 	%f28, %f1, %f14;
	mov.b32 	%r44, 0;
	bra.uni 	$L__BB2_9;
$L__BB2_4:
	mov.b32 	%r3, %f1;
	shl.b32 	%r21, %r3, 8;
	or.b32  	%r4, %r21, -2147483648;
	mov.b64 	%rd24, 0;
	mov.b32 	%r41, 0;
	mov.u64 	%rd22, __cudart_i2opi_f;
	mov.u64 	%rd23, %rd1;
$L__BB2_5:
	.pragma "nounroll";
	ld.global.nc.u32 	%r22, [%rd22];
	mad.wide.u32 	%rd16, %r22, %r4, %rd24;
	shr.u64 	%rd24, %rd16, 32;
	st.local.u32 	[%rd23], %rd16;
	add.s32 	%r41, %r41, 1;
	add.s64 	%rd23, %rd23, 4;
	add.s64 	%rd22, %rd22, 4;
	setp.ne.s32 	%p4, %r41, 6;
	@%p4 bra 	$L__BB2_5;
	shr.u32 	%r23, %r3, 23;
	st.local.u32 	[%rd1+24], %rd24;
	and.b32  	%r7, %r23, 31;
	and.b32  	%r24, %r23, 224;
	add.s32 	%r25, %r24, -128;
	shr.u32 	%r26, %r25, 5;
	mul.wide.u32 	%rd17, %r26, 4;
	sub.s64 	%rd9, %rd1, %rd17;
	ld.local.u32 	%r42, [%rd9+24];
	ld.local.u32 	%r43, [%rd9+20];
	setp.eq.s32 	%p5, %r7, 0;
	@%p5 bra 	$L__BB2_8;
	shf.l.wrap.b32 	%r42, %r43, %r42, %r7;
	ld.local.u32 	%r27, [%rd9+16];
	shf.l.wrap.b32 	%r43, %r27, %r43, %r7;
$L__BB2_8:
	shr.u32 	%r28, %r42, 30;
	shf.l.wrap.b32 	%r29, %r43, %r42, 2;
	shl.b32 	%r30, %r43, 2;
	shr.u32 	%r31, %r29, 31;
	add.s32 	%r32, %r31, %r28;
	neg.s32 	%r33, %r32;
	setp.lt.s32 	%p6, %r3, 0;
	selp.b32 	%r44, %r33, %r32, %p6;
	xor.b32  	%r34, %r29, %r3;
	shr.s32 	%r35, %r29, 31;
	xor.b32  	%r36, %r35, %r29;
	xor.b32  	%r37, %r35, %r30;
	cvt.u64.u32 	%rd18, %r36;
	shl.b64 	%rd19, %rd18, 32;
	cvt.u64.u32 	%rd20, %r37;
	or.b64  	%rd21, %rd19, %rd20;
	cvt.rn.f64.s64 	%fd1, %rd21;
	mul.f64 	%fd2, %fd1, 0d3BF921FB54442D19;
	cvt.rn.f32.f64 	%f12, %fd2;
	neg.f32 	%f13, %f12;
	setp.lt.s32 	%p7, %r34, 0;
	selp.f32 	%f28, %f13, %f12, %p7;
$L__BB2_9:
	mul.rn.f32 	%f15, %f28, %f28;
	and.b32  	%r39, %r44, 1;
	setp.eq.b32 	%p8, %r39, 1;
	selp.f32 	%f16, 0f3F800000, %f28, %p8;
	fma.rn.f32 	%f17, %f15, %f16, 0f00000000;
	fma.rn.f32 	%f18, %f15, 0f37CBAC00, 0fBAB607ED;
	selp.f32 	%f19, %f18, 0fB94D4153, %p8;
	selp.f32 	%f20, 0f3D2AAABB, 0f3C0885E4, %p8;
	fma.rn.f32 	%f21, %f19, %f15, %f20;
	selp.f32 	%f22, 0fBEFFFFFF, 0fBE2AAAA8, %p8;
	fma.rn.f32 	%f23, %f21, %f15, %f22;
	fma.rn.f32 	%f24, %f23, %f17, %f16;
	and.b32  	%r40, %r44, 2;
	setp.eq.s32 	%p9, %r40, 0;
	mov.f32 	%f25, 0f00000000;
	sub.f32 	%f26, %f25, %f24;
	selp.f32 	%f27, %f24, %f26, %p9;
	st.global.f32 	[%rd2], %f27;
$L__BB2_10:
	ret;

}
	// .globl	_Z12setConditionyPfif
.visible .entry _Z12setConditionyPfif(
	.param .u64 _Z12setConditionyPfif_param_0,
	.param .u64 .ptr .align 1 _Z12setConditionyPfif_param_1,
	.param .u32 _Z12setConditionyPfif_param_2,
	.param .f32 _Z12setConditionyPfif_param_3
)
{
	.reg .pred 	%p<11>;
	.reg .b32 	%r<8>;
	.reg .b32 	%f<19>;
	.reg .b64 	%rd<6>;
	// demoted variable
	.shared .align 4 .b8 _ZZ12setConditionyPfifE5sdata[128];
	ld.param.u64 	%rd1, [_Z12setConditionyPfif_param_0];
	ld.param.u64 	%rd2, [_Z12setConditionyPfif_param_1];
	ld.param.u32 	%r3, [_Z12setConditionyPfif_param_2];
	ld.param.f32 	%f1, [_Z12setConditionyPfif_param_3];
	mov.u32 	%r1, %tid.x;
	setp.gt.u32 	%p1, %r1, 31;
	setp.ge.s32 	%p2, %r1, %r3;
	shl.b32 	%r4, %r1, 2;
	mov.u32 	%r5, _ZZ12setConditionyPfifE5sdata;
	add.s32 	%r2, %r5, %r4;
	or.pred  	%p3, %p1, %p2;
	@%p3 bra 	$L__BB3_2;
	cvta.to.global.u64 	%rd3, %rd2;
	mul.wide.u32 	%rd4, %r1, 4;
	add.s64 	%rd5, %rd3, %rd4;
	ld.global.f32 	%f2, [%rd5];
	st.shared.f32 	[%r2], %f2;
	bra.uni 	$L__BB3_3;
$L__BB3_2:
	mov.b32 	%r6, 0;
	st.shared.u32 	[%r2], %r6;
$L__BB3_3:
	bar.sync 	0;
	setp.gt.u32 	%p4, %r1, 15;
	@%p4 bra 	$L__BB3_5;
	ld.shared.f32 	%f3, [%r2+64];
	ld.shared.f32 	%f4, [%r2];
	add.f32 	%f5, %f3, %f4;
	st.shared.f32 	[%r2], %f5;
$L__BB3_5:
	bar.sync 	0;
	setp.gt.u32 	%p5, %r1, 7;
	@%p5 bra 	$L__BB3_7;
	ld.shared.f32 	%f6, [%r2+32];
	ld.shared.f32 	%f7, [%r2];
	add.f32 	%f8, %f6, %f7;
	st.shared.f32 	[%r2], %f8;
$L__BB3_7:
	bar.sync 	0;
	setp.gt.u32 	%p6, %r1, 3;
	@%p6 bra 	$L__BB3_9;
	ld.shared.f32 	%f9, [%r2+16];
	ld.shared.f32 	%f10, [%r2];
	add.f32 	%f11, %f9, %f10;
	st.shared.f32 	[%r2], %f11;
$L__BB3_9:
	bar.sync 	0;
	setp.gt.u32 	%p7, %r1, 1;
	@%p7 bra 	$L__BB3_11;
	ld.shared.f32 	%f12, [%r2+8];
	ld.shared.f32 	%f13, [%r2];
	add.f32 	%f14, %f12, %f13;
	st.shared.f32 	[%r2], %f14;
$L__BB3_11:
	bar.sync 	0;
	setp.ne.s32 	%p8, %r1, 0;
	@%p8 bra 	$L__BB3_13;
	ld.shared.f32 	%f15, [_ZZ12setConditionyPfifE5sdata+4];
	ld.shared.f32 	%f16, [%r2];
	add.f32 	%f17, %f15, %f16;
	st.shared.f32 	[%r2], %f17;
$L__BB3_13:
	setp.ne.s32 	%p9, %r1, 0;
	bar.sync 	0;
	@%p9 bra 	$L__BB3_15;
	ld.shared.f32 	%f18, [_ZZ12setConditionyPfifE5sdata];
	setp.gt.f32 	%p10, %f18, %f1;
	selp.u32 	%r7, 1, 0, %p10;
	{ // callseq 0, 0
	.param .b64 param0;
	st.param.b64 	[param0], %rd1;
	.param .b32 param1;
	st.param.b32 	[param1], %r7;
	call.uni 
	cudaGraphSetConditional, 
	(
	param0, 
	param1
	);
	} // callseq 0
$L__BB3_15:
	ret;

}
	// .globl	_Z15conditionalBodyPfi
.visible .entry _Z15conditionalBodyPfi(
	.param .u64 .ptr .align 1 _Z15conditionalBodyPfi_param_0,
	.param .u32 _Z15conditionalBodyPfi_param_1
)
{
	.reg .pred 	%p<2>;
	.reg .b32 	%r<6>;
	.reg .b32 	%f<3>;
	.reg .b64 	%rd<5>;

	ld.param.u64 	%rd1, [_Z15conditionalBodyPfi_param_0];
	ld.param.u32 	%r2, [_Z15conditionalBodyPfi_param_1];
	mov.u32 	%r3, %ctaid.x;
	mov.u32 	%r4, %ntid.x;
	mov.u32 	%r5, %tid.x;
	mad.lo.s32 	%r1, %r3, %r4, %r5;
	setp.ge.s32 	%p1, %r1, %r2;
	@%p1 bra 	$L__BB4_2;
	cvta.to.global.u64 	%rd2, %rd1;
	mul.wide.s32 	%rd3, %r1, 4;
	add.s64 	%rd4, %rd2, %rd3;
	ld.global.f32 	%f1, [%rd4];
	add.f32 	%f2, %f1, %f1;
	st.global.f32 	[%rd4], %f2;
$L__BB4_2:
	ret;

}


// ===== COMPILED SASS (sm_100) =====

	.target	sm_100

	.elftype	@"ET_EXEC"


//--------------------- .note.nv.tkinfo           --------------------------
	.section	.note.nv.tkinfo,"",@"SHT_NOTE"
	.sectionflags	@"SHF_NOTE_NV_TKINFO"
	.tkinfo
        /*0018*/ 	.word	0x00000002
        /*0030*/ 	.string	""
        /*0030*/ 	.string	"ptxas"
        /*0030*/ 	.string	"Cuda compilation tools, release 13.0, V13.0.88"
        /*0030*/ 	.string	"Build cuda_13.0.r13.0/compiler.36424714_0"
        /*0030*/ 	.string	"-arch sm_100 -m 64 "



//--------------------- .note.nv.cuinfo           --------------------------
	.section	.note.nv.cuinfo,"",@"SHT_NOTE"
	.sectionflags	@"SHF_NOTE_NV_CUINFO"
        /*0018*/ 	.short	0x0002
        /*001a*/ 	.short	0x0064
        /*001c*/ 	.short	0x0082
	.zero		2


//--------------------- .nv.info                  --------------------------
	.section	.nv.info,"",@"SHT_CUDA_INFO"
	.align	4


	//----- nvinfo : EIATTR_REGCOUNT
	.align		4
        /*0000*/ 	.byte	0x04, 0x2f
        /*0002*/ 	.short	(.L_2 - .L_1)
	.align		4
.L_1:
        /*0004*/ 	.word	index@(_Z7kernelAPfi)
        /*0008*/ 	.word	0x00000008


	//----- nvinfo : EIATTR_FRAME_SIZE
	.align		4
.L_2:
        /*000c*/ 	.byte	0x04, 0x11
        /*000e*/ 	.short	(.L_4 - .L_3)
	.align		4
.L_3:
        /*0010*/ 	.word	index@(_Z7kernelAPfi)
        /*0014*/ 	.word	0x00000000


	//----- nvinfo : EIATTR_REGCOUNT
	.align		4
.L_4:
        /*0018*/ 	.byte	0x04, 0x2f
        /*001a*/ 	.short	(.L_6 - .L_5)
	.align		4
.L_5:
        /*001c*/ 	.word	index@(_Z7kernelBPfi)
        /*0020*/ 	.word	0x0000000c


	//----- nvinfo : EIATTR_FRAME_SIZE
	.align		4
.L_6:
        /*0024*/ 	.byte	0x04, 0x11
        /*0026*/ 	.short	(.L_8 - .L_7)
	.align		4
.L_7:
        /*0028*/ 	.word	index@($__internal_0_$__cuda_sm20_sqrt_rn_f32_slowpath)
        /*002c*/ 	.word	0x00000000


	//----- nvinfo : EIATTR_FRAME_SIZE
	.align		4
.L_8:
        /*0030*/ 	.byte	0x04, 0x11
        /*0032*/ 	.short	(.L_10 - .L_9)
	.align		4
.L_9:
        /*0034*/ 	.word	index@(_Z7kernelBPfi)
        /*0038*/ 	.word	0x00000000


	//----- nvinfo : EIATTR_REGCOUNT
	.align		4
.L_10:
        /*003c*/ 	.byte	0x04, 0x2f
        /*003e*/ 	.short	(.L_12 - .L_11)
	.align		4
.L_11:
        /*0040*/ 	.word	index@(_Z7kernelCPfi)
        /*0044*/ 	.word	0x00000013


	//----- nvinfo : EIATTR_FRAME_SIZE
	.align		4
.L_12:
        /*0048*/ 	.byte	0x04, 0x11
        /*004a*/ 	.short	(.L_14 - .L_13)
	.align		4
.L_13:
        /*004c*/ 	.word	index@(_Z7kernelCPfi)
        /*0050*/ 	.word	0x00000000


	//----- nvinfo : EIATTR_REGCOUNT
	.align		4
.L_14:
        /*0054*/ 	.byte	0x04, 0x2f
        /*0056*/ 	.short	(.L_16 - .L_15)
	.align		4
.L_15:
        /*0058*/ 	.word	index@(_Z12setConditionyPfif)
        /*005c*/ 	.word	0x00000018


	//----- nvinfo : EIATTR_FRAME_SIZE
	.align		4
.L_16:
        /*0060*/ 	.byte	0x04, 0x11
        /*0062*/ 	.short	(.L_18 - .L_17)
	.align		4
.L_17:
        /*0064*/ 	.word	index@(_Z12setConditionyPfif)
        /*0068*/ 	.word	0x00000000


	//----- nvinfo : EIATTR_REGCOUNT
	.align		4
.L_18:
        /*006c*/ 	.byte	0x04, 0x2f
        /*006e*/ 	.short	(.L_20 - .L_19)
	.align		4
.L_19:
        /*0070*/ 	.word	index@(_Z15conditionalBodyPfi)
        /*0074*/ 	.word	0x00000008


	//----- nvinfo : EIATTR_FRAME_SIZE
	.align		4
.L_20:
        /*0078*/ 	.byte	0x04, 0x11
        /*007a*/ 	.short	(.L_22 - .L_21)
	.align		4
.L_21:
        /*007c*/ 	.word	index@(_Z15conditionalBodyPfi)
        /*0080*/ 	.word	0x00000000


	//----- nvinfo : EIATTR_MIN_STACK_SIZE
	.align		4
.L_22:
        /*0084*/ 	.byte	0x04, 0x12
        /*0086*/ 	.short	(.L_24 - .L_23)
	.align		4
.L_23:
        /*0088*/ 	.word	index@(_Z15conditionalBodyPfi)
        /*008c*/ 	.word	0x00000000


	//----- nvinfo : EIATTR_MIN_STACK_SIZE
	.align		4
.L_24:
        /*0090*/ 	.byte	0x04, 0x12
        /*0092*/ 	.short	(.L_26 - .L_25)
	.align		4
.L_25:
        /*0094*/ 	.word	index@(_Z12setConditionyPfif)
        /*0098*/ 	.word	0x00000000


	//----- nvinfo : EIATTR_MIN_STACK_SIZE
	.align		4
.L_26:
        /*009c*/ 	.byte	0x04, 0x12
        /*009e*/ 	.short	(.L_28 - .L_27)
	.align		4
.L_27:
        /*00a0*/ 	.word	index@(_Z7kernelCPfi)
        /*00a4*/ 	.word	0x00000000


	//----- nvinfo : EIATTR_MIN_STACK_SIZE
	.align		4
.L_28:
        /*00a8*/ 	.byte	0x04, 0x12
        /*00aa*/ 	.short	(.L_30 - .L_29)
	.align		4
.L_29:
        /*00ac*/ 	.word	index@(_Z7kernelBPfi)
        /*00b0*/ 	.word	0x00000000


	//----- nvinfo : EIATTR_MIN_STACK_SIZE
	.align		4
.L_30:
        /*00b4*/ 	.byte	0x04, 0x12
        /*00b6*/ 	.short	(.L_32 - .L_31)
	.align		4
.L_31:
        /*00b8*/ 	.word	index@(_Z7kernelAPfi)
        /*00bc*/ 	.word	0x00000000
.L_32:


//--------------------- .nv.compat                --------------------------
	.section	.nv.compat,"",@"SHT_CUDA_COMPAT_INFO"
	.align	4
        /*0000*/ 	.byte	0x02, 0x09, 0x00, 0x00, 0x02, 0x02, 0x01, 0x00, 0x02, 0x05, 0x05, 0x00, 0x03, 0x07, 0x01, 0x01
        /*0010*/ 	.byte	0x02, 0x03, 0x00, 0x00, 0x02, 0x06, 0x01, 0x00, 0x04, 0x0b, 0x08, 0x00, 0x01, 0x00, 0x00, 0x00
        /*0020*/ 	.byte	0x00, 0x00, 0x00, 0x00


//--------------------- .nv.info._Z15conditionalBodyPfi --------------------------
	.section	.nv.info._Z15conditionalBodyPfi,"",@"SHT_CUDA_INFO"
	.sectionflags	@""
	.align	4


	//----- nvinfo : EIATTR_CUDA_API_VERSION
	.align		4
        /*0000*/ 	.byte	0x04, 0x37
        /*0002*/ 	.short	(.L_34 - .L_33)
.L_33:
        /*0004*/ 	.word	0x00000082


	//----- nvinfo : EIATTR_KPARAM_INFO
	.align		4
.L_34:
        /*0008*/ 	.byte	0x04, 0x17
        /*000a*/ 	.short	(.L_36 - .L_35)
.L_35:
        /*000c*/ 	.word	0x00000000
        /*0010*/ 	.short	0x0001
        /*0012*/ 	.short	0x0008
        /*0014*/ 	.byte	0x00, 0xf0, 0x11, 0x00


	//----- nvinfo : EIATTR_KPARAM_INFO
	.align		4
.L_36:
        /*0018*/ 	.byte	0x04, 0x17
        /*001a*/ 	.short	(.L_38 - .L_37)
.L_37:
        /*001c*/ 	.word	0x00000000
        /*0020*/ 	.short	0x0000
        /*0022*/ 	.short	0x0000
        /*0024*/ 	.byte	0x00, 0xf5, 0x21, 0x00


	//----- nvinfo : EIATTR_SPARSE_MMA_MASK
	.align		4
.L_38:
        /*0028*/ 	.byte	0x03, 0x50
        /*002a*/ 	.short	0x0000


	//----- nvinfo : EIATTR_MAXREG_COUNT
	.align		4
        /*002c*/ 	.byte	0x03, 0x1b
        /*002e*/ 	.short	0x00ff


	//----- nvinfo : EIATTR_MERCURY_ISA_VERSION
	.align		4
        /*0030*/ 	.byte	0x03, 0x5f
        /*0032*/ 	.short	0x0101


	//----- nvinfo : EIATTR_VRC_CTA_INIT_COUNT
	.align		4
        /*0034*/ 	.byte	0x02, 0x4a
	.zero		1
	.zero		1


	//----- nvinfo : EIATTR_EXIT_INSTR_OFFSETS
	.align		4
        /*0038*/ 	.byte	0x04, 0x1c
        /*003a*/ 	.short	(.L_40 - .L_39)


	//   ....[0]....
.L_39:
        /*003c*/ 	.word	0x00000070


	//   ....[1]....
        /*0040*/ 	.word	0x000000e0


	//----- nvinfo : EIATTR_CBANK_PARAM_SIZE
	.align		4
.L_40:
        /*0044*/ 	.byte	0x03, 0x19
        /*0046*/ 	.short	0x000c


	//----- nvinfo : EIATTR_PARAM_CBANK
	.align		4
        /*0048*/ 	.byte	0x04, 0x0a
        /*004a*/ 	.short	(.L_42 - .L_41)
	.align		4
.L_41:
        /*004c*/ 	.word	index@(.nv.constant0._Z15conditionalBodyPfi)
        /*0050*/ 	.short	0x0380
        /*0052*/ 	.short	0x000c


	//----- nvinfo : EIATTR_SW_WAR
	.align		4
.L_42:
        /*0054*/ 	.byte	0x04, 0x36
        /*0056*/ 	.short	(.L_44 - .L_43)
.L_43:
        /*0058*/ 	.word	0x00000008
.L_44:


//--------------------- .nv.info._Z12setConditionyPfif --------------------------
	.section	.nv.info._Z12setConditionyPfif,"",@"SHT_CUDA_INFO"
	.sectionflags	@""
	.align	4


	//----- nvinfo : EIATTR_CUDA_API_VERSION
	.align		4
        /*0000*/ 	.byte	0x04, 0x37
        /*0002*/ 	.short	(.L_46 - .L_45)
.L_45:
        /*0004*/ 	.word	0x00000082


	//----- nvinfo : EIATTR_KPARAM_INFO
	.align		4
.L_46:
        /*0008*/ 	.byte	0x04, 0x17
        /*000a*/ 	.short	(.L_48 - .L_47)
.L_47:
        /*000c*/ 	.word	0x00000000
        /*0010*/ 	.short	0x0003
        /*0012*/ 	.short	0x0014
        /*0014*/ 	.byte	0x00, 0xf0, 0x11, 0x00


	//----- nvinfo : EIATTR_KPARAM_INFO
	.align		4
.L_48:
        /*0018*/ 	.byte	0x04, 0x17
        /*001a*/ 	.short	(.L_50 - .L_49)
.L_49:
        /*001c*/ 	.word	0x00000000
        /*0020*/ 	.short	0x0002
        /*0022*/ 	.short	0x0010
        /*0024*/ 	.byte	0x00, 0xf0, 0x11, 0x00


	//----- nvinfo : EIATTR_KPARAM_INFO
	.align		4
.L_50:
        /*0028*/ 	.byte	0x04, 0x17
        /*002a*/ 	.short	(.L_52 - .L_51)
.L_51:
        /*002c*/ 	.word	0x00000000
        /*0030*/ 	.short	0x0001
        /*0032*/ 	.short	0x0008
        /*0034*/ 	.byte	0x00, 0xf5, 0x21, 0x00


	//----- nvinfo : EIATTR_KPARAM_INFO
	.align		4
.L_52:
        /*0038*/ 	.byte	0x04, 0x17
        /*003a*/ 	.short	(.L_54 - .L_53)
.L_53:
        /*003c*/ 	.word	0x00000000
        /*0040*/ 	.short	0x0000
        /*0042*/ 	.short	0x0000
        /*0044*/ 	.byte	0x00, 0xf0, 0x21, 0x00


	//----- nvinfo : EIATTR_SPARSE_MMA_MASK
	.align		4
.L_54:
        /*0048*/ 	.byte	0x03, 0x50
        /*004a*/ 	.short	0x0000


	//----- nvinfo : EIATTR_MAXREG_COUNT
	.align		4
        /*004c*/ 	.byte	0x03, 0x1b
        /*004e*/ 	.short	0x00ff


	//----- nvinfo : EIATTR_NUM_BARRIERS
	.align		4
        /*0050*/ 	.byte	0x02, 0x4c
        /*0052*/ 	.byte	0x01
	.zero		1


	//----- nvinfo : EIATTR_EXTERNS
	.align		4
        /*0054*/ 	.byte	0x04, 0x0f
        /*0056*/ 	.short	(.L_56 - .L_55)


	//   ....[0]....
	.align		4
.L_55:
        /*0058*/ 	.word	index@(cudaGraphSetConditional)


	//----- nvinfo : EIATTR_MERCURY_ISA_VERSION
	.align		4
.L_56:
        /*005c*/ 	.byte	0x03, 0x5f
        /*005e*/ 	.short	0x0101


	//----- nvinfo : EIATTR_VRC_CTA_INIT_COUNT
	.align		4
        /*0060*/ 	.byte	0x02, 0x4a
	.zero		1
	.zero		1


	//----- nvinfo : EIATTR_SYSCALL_OFFSETS
	.align		4
        /*0064*/ 	.byte	0x04, 0x46
        /*0066*/ 	.short	(.L_58 - .L_57)


	//   ....[0]....
.L_57:
        /*0068*/ 	.word	0x00000390


	//----- nvinfo : EIATTR_EXIT_INSTR_OFFSETS
	.align		4
.L_58:
        /*006c*/ 	.byte	0x04, 0x1c
        /*006e*/ 	.short	(.L_60 - .L_59)


	//   ....[0]....
.L_59:
        /*0070*/ 	.word	0x000002e0


	//   ....[1]....
        /*0074*/ 	.word	0x000003a0


	//----- nvinfo : EIATTR_CRS_STACK_SIZE
	.align		4
.L_60:
        /*0078*/ 	.byte	0x04, 0x1e
        /*007a*/ 	.short	(.L_62 - .L_61)
.L_61:
        /*007c*/ 	.word	0x00000000


	//----- nvinfo : EIATTR_CBANK_PARAM_SIZE
	.align		4
.L_62:
        /*0080*/ 	.byte	0x03, 0x19
        /*0082*/ 	.short	0x0018


	//----- nvinfo : EIATTR_PARAM_CBANK
	.align		4
        /*0084*/ 	.byte	0x04, 0x0a
        /*0086*/ 	.short	(.L_64 - .L_63)
	.align		4
.L_63:
        /*0088*/ 	.word	index@(.nv.constant0._Z12setConditionyPfif)
        /*008c*/ 	.short	0x0380
        /*008e*/ 	.short	0x0018


	//----- nvinfo : EIATTR_SW_WAR
	.align		4
.L_64:
        /*0090*/ 	.byte	0x04, 0x36
        /*0092*/ 	.short	(.L_66 - .L_65)
.L_65:
        /*0094*/ 	.word	0x00000008
.L_66:


//--------------------- .nv.info._Z7kernelCPfi    --------------------------
	.section	.nv.info._Z7kernelCPfi,"",@"SHT_CUDA_INFO"
	.sectionflags	@""
	.align	4


	//----- nvinfo : EIATTR_CUDA_API_VERSION
	.align		4
        /*0000*/ 	.byte	0x04, 0x37
        /*0002*/ 	.short	(.L_68 - .L_67)
.L_67:
        /*0004*/ 	.word	0x00000082


	//----- nvinfo : EIATTR_KPARAM_INFO
	.align		4
.L_68:
        /*0008*/ 	.byte	0x04, 0x17
        /*000a*/ 	.short	(.L_70 - .L_69)
.L_69:
        /*000c*/ 	.word	0x00000000
        /*0010*/ 	.short	0x0001
        /*0012*/ 	.short	0x0008
        /*0014*/ 	.byte	0x00, 0xf0, 0x11, 0x00


	//----- nvinfo : EIATTR_KPARAM_INFO
	.align		4
.L_70:
        /*0018*/ 	.byte	0x04, 0x17
        /*001a*/ 	.short	(.L_72 - .L_71)
.L_71:
        /*001c*/ 	.word	0x00000000
        /*0020*/ 	.short	0x0000
        /*0022*/ 	.short	0x0000
        /*0024*/ 	.byte	0x00, 0xf5, 0x21, 0x00


	//----- nvinfo : EIATTR_SPARSE_MMA_MASK
	.align		4
.L_72:
        /*0028*/ 	.byte	0x03, 0x50
        /*002a*/ 	.short	0x0000


	//----- nvinfo : EIATTR_MAXREG_COUNT
	.align		4
        /*002c*/ 	.byte	0x03, 0x1b
        /*002e*/ 	.short	0x00ff


	//----- nvinfo : EIATTR_MERCURY_ISA_VERSION
	.align		4
        /*0030*/ 	.byte	0x03, 0x5f
        /*0032*/ 	.short	0x0101


	//----- nvinfo : EIATTR_VRC_CTA_INIT_COUNT
	.align		4
        /*0034*/ 	.byte	0x02, 0x4a
	.zero		1
	.zero		1


	//----- nvinfo : EIATTR_EXIT_INSTR_OFFSETS
	.align		4
        /*0038*/ 	.byte	0x04, 0x1c
        /*003a*/ 	.short	(.L_74 - .L_73)


	//   ....[0]....
.L_73:
        /*003c*/ 	.word	0x00000070


	//   ....[1]....
        /*0040*/ 	.word	0x00000890


	//----- nvinfo : EIATTR_CRS_STACK_SIZE
	.align		4
.L_74:
        /*0044*/ 	.byte	0x04, 0x1e
        /*0046*/ 	.short	(.L_76 - .L_75)
.L_75:
        /*0048*/ 	.word	0x00000000


	//----- nvinfo : EIATTR_CBANK_PARAM_SIZE
	.align		4
.L_76:
        /*004c*/ 	.byte	0x03, 0x19
        /*004e*/ 	.short	0x000c


	//----- nvinfo : EIATTR_PARAM_CBANK
	.align		4
        /*0050*/ 	.byte	0x04, 0x0a
        /*0052*/ 	.short	(.L_78 - .L_77)
	.align		4
.L_77:
        /*0054*/ 	.word	index@(.nv.constant0._Z7kernelCPfi)
        /*0058*/ 	.short	0x0380
        /*005a*/ 	.short	0x000c


	//----- nvinfo : EIATTR_SW_WAR
	.align		4
.L_78:
        /*005c*/ 	.byte	0x04, 0x36
        /*005e*/ 	.short	(.L_80 - .L_79)
.L_79:
        /*0060*/ 	.word	0x00000008
.L_80:


//--------------------- .nv.info._Z7kernelBPfi    --------------------------
	.section	.nv.info._Z7kernelBPfi,"",@"SHT_CUDA_INFO"
	.sectionflags	@""
	.align	4


	//----- nvinfo : EIATTR_CUDA_API_VERSION
	.align		4
        /*0000*/ 	.byte	0x04, 0x37
        /*0002*/ 	.short	(.L_82 - .L_81)
.L_81:
        /*0004*/ 	.word	0x00000082


	//----- nvinfo : EIATTR_KPARAM_INFO
	.align		4
.L_82:
        /*0008*/ 	.byte	0x04, 0x17
        /*000a*/ 	.short	(.L_84 - .L_83)
.L_83:
        /*000c*/ 	.word	0x00000000
        /*0010*/ 	.short	0x0001
        /*0012*/ 	.short	0x0008
        /*0014*/ 	.byte	0x00, 0xf0, 0x11, 0x00


	//----- nvinfo : EIATTR_KPARAM_INFO
	.align		4
.L_84:
        /*0018*/ 	.byte	0x04, 0x17
        /*001a*/ 	.short	(.L_86 - .L_85)
.L_85:
        /*001c*/ 	.word	0x00000000
        /*0020*/ 	.short	0x0000
        /*0022*/ 	.short	0x0000
        /*0024*/ 	.byte	0x00, 0xf5, 0x21, 0x00


	//----- nvinfo : EIATTR_SPARSE_MMA_MASK
	.align		4
.L_86:
        /*0028*/ 	.byte	0x03, 0x50
        /*002a*/ 	.short	0x0000


	//----- nvinfo : EIATTR_MAXREG_COUNT
	.align		4
        /*002c*/ 	.byte	0x03, 0x1b
        /*002e*/ 	.short	0x00ff


	//----- nvinfo : EIATTR_MERCURY_ISA_VERSION
	.align		4
        /*0030*/ 	.byte	0x03, 0x5f
        /*0032*/ 	.short	0x0101


	//----- nvinfo : EIATTR_VRC_CTA_INIT_COUNT
	.align		4
        /*0034*/ 	.byte	0x02, 0x4a
	.zero		1
	.zero		1


	//----- nvinfo : EIATTR_EXIT_INSTR_OFFSETS
	.align		4
        /*0038*/ 	.byte	0x04, 0x1c
        /*003a*/ 	.short	(.L_88 - .L_87)


	//   ....[0]....
.L_87:
        /*003c*/ 	.word	0x00000070


	//   ....[1]....
        /*0040*/ 	.word	0x000001c0


	//----- nvinfo : EIATTR_CRS_STACK_SIZE
	.align		4
.L_88:
        /*0044*/ 	.byte	0x04, 0x1e
        /*0046*/ 	.short	(.L_90 - .L_89)
.L_89:
        /*0048*/ 	.word	0x00000000


	//----- nvinfo : EIATTR_CBANK_PARAM_SIZE
	.align		4
.L_90:
        /*004c*/ 	.byte	0x03, 0x19
        /*004e*/ 	.short	0x000c


	//----- nvinfo : EIATTR_PARAM_CBANK
	.align		4
        /*0050*/ 	.byte	0x04, 0x0a
        /*0052*/ 	.short	(.L_92 - .L_91)
	.align		4
.L_91:
        /*0054*/ 	.word	index@(.nv.constant0._Z7kernelBPfi)
        /*0058*/ 	.short	0x0380
        /*005a*/ 	.short	0x000c


	//----- nvinfo : EIATTR_SW_WAR
	.align		4
.L_92:
        /*005c*/ 	.byte	0x04, 0x36
        /*005e*/ 	.short	(.L_94 - .L_93)
.L_93:
        /*0060*/ 	.word	0x00000008
.L_94:


//--------------------- .nv.info._Z7kernelAPfi    --------------------------
	.section	.nv.info._Z7kernelAPfi,"",@"SHT_CUDA_INFO"
	.sectionflags	@""
	.align	4


	//----- nvinfo : EIATTR_CUDA_API_VERSION
	.align		4
        /*0000*/ 	.byte	0x04, 0x37
        /*0002*/ 	.short	(.L_96 - .L_95)
.L_95:
        /*0004*/ 	.word	0x00000082


	//----- nvinfo : EIATTR_KPARAM_INFO
	.align		4
.L_96:
        /*0008*/ 	.byte	0x04, 0x17
        /*000a*/ 	.short	(.L_98 - .L_97)
.L_97:
        /*000c*/ 	.word	0x00000000
        /*0010*/ 	.short	0x0001
        /*0012*/ 	.short	0x0008
        /*0014*/ 	.byte	0x00, 0xf0, 0x11, 0x00


	//----- nvinfo : EIATTR_KPARAM_INFO
	.align		4
.L_98:
        /*0018*/ 	.byte	0x04, 0x17
        /*001a*/ 	.short	(.L_100 - .L_99)
.L_99:
        /*001c*/ 	.word	0x00000000
        /*0020*/ 	.short	0x0000
        /*0022*/ 	.short	0x0000
        /*0024*/ 	.byte	0x00, 0xf5, 0x21, 0x00


	//----- nvinfo : EIATTR_SPARSE_MMA_MASK
	.align		4
.L_100:
        /*0028*/ 	.byte	0x03, 0x50
        /*002a*/ 	.short	0x0000


	//----- nvinfo : EIATTR_MAXREG_COUNT
	.align		4
        /*002c*/ 	.byte	0x03, 0x1b
        /*002e*/ 	.short	0x00ff


	//----- nvinfo : EIATTR_MERCURY_ISA_VERSION
	.align		4
        /*0030*/ 	.byte	0x03, 0x5f
        /*0032*/ 	.short	0x0101


	//----- nvinfo : EIATTR_VRC_CTA_INIT_COUNT
	.align		4
        /*0034*/ 	.byte	0x02, 0x4a
	.zero		1
	.zero		1


	//----- nvinfo : EIATTR_EXIT_INSTR_OFFSETS
	.align		4
        /*0038*/ 	.byte	0x04, 0x1c
        /*003a*/ 	.short	(.L_102 - .L_101)


	//   ....[0]....
.L_101:
        /*003c*/ 	.word	0x00000070


	//   ....[1]....
        /*0040*/ 	.word	0x000000f0


	//----- nvinfo : EIATTR_CBANK_PARAM_SIZE
	.align		4
.L_102:
        /*0044*/ 	.byte	0x03, 0x19
        /*0046*/ 	.short	0x000c


	//----- nvinfo : EIATTR_PARAM_CBANK
	.align		4
        /*0048*/ 	.byte	0x04, 0x0a
        /*004a*/ 	.short	(.L_104 - .L_103)
	.align		4
.L_103:
        /*004c*/ 	.word	index@(.nv.constant0._Z7kernelAPfi)
        /*0050*/ 	.short	0x0380
        /*0052*/ 	.short	0x000c


	//----- nvinfo : EIATTR_SW_WAR
	.align		4
.L_104:
        /*0054*/ 	.byte	0x04, 0x36
        /*0056*/ 	.short	(.L_106 - .L_105)
.L_105:
        /*0058*/ 	.word	0x00000008
.L_106:


//--------------------- .nv.callgraph             --------------------------
	.section	.nv.callgraph,"",@"SHT_CUDA_CALLGRAPH"
	.align	4
	.sectionentsize	8
	.align		4
        /*0000*/ 	.word	0x00000000
	.align		4
        /*0004*/ 	.word	0xffffffff
	.align		4
        /*0008*/ 	.word	index@(_Z12setConditionyPfif)
	.align		4
        /*000c*/ 	.word	index@(cudaGraphSetConditional)
	.align		4
        /*0010*/ 	.word	0x00000000
	.align		4
        /*0014*/ 	.word	0xfffffffe
	.align		4
        /*0018*/ 	.word	0x00000000
	.align		4
        /*001c*/ 	.word	0xfffffffd
	.align		4
        /*0020*/ 	.word	0x00000000
	.align		4
        /*0024*/ 	.word	0xfffffffc


//--------------------- .nv.constant4             --------------------------
	.section	.nv.constant4,"a",@progbits
	.align	8
	.align		8
.nv.constant4:
        /*0000*/ 	.dword	__cudart_i2opi_f
	.align		8
        /*0008*/ 	.dword	cudaGraphSetConditional


//--------------------- .text._Z15conditionalBodyPfi --------------------------
	.section	.text._Z15conditionalBodyPfi,"ax",@progbits
	.align	128
        .global         _Z15conditionalBodyPfi
        .type           _Z15conditionalBodyPfi,@function
        .size           _Z15conditionalBodyPfi,(.L_x_16 - _Z15conditionalBodyPfi)
        .other          _Z15conditionalBodyPfi,@"STO_CUDA_ENTRY STV_DEFAULT"
_Z15conditionalBodyPfi:
.text._Z15conditionalBodyPfi:
[----:B------:R-:W-:Y:S01]  /*0000*/  LDC R1, c[0x0][0x37c] ;  /* 0x0000df00ff017b82 */ /* 0x000fe20000000800 */
[----:B------:R-:W0:Y:S07]  /*0010*/  S2R R0, SR_TID.X ;  /* 0x0000000000007919 */ /* 0x000e2e0000002100 */
[----:B------:R-:W0:Y:S01]  /*0020*/  S2UR UR4, SR_CTAID.X ;  /* 0x00000000000479c3 */ /* 0x000e220000002500 */
[----:B------:R-:W1:Y:S07]  /*0030*/  LDCU UR5, c[0x0][0x388] ;  /* 0x00007100ff0577ac */ /* 0x000e6e0008000800 */
[----:B------:R-:W0:Y:S02]  /*0040*/  LDC R5, c[0x0][0x360] ;  /* 0x0000d800ff057b82 */ /* 0x000e240000000800 */
[----:B0-----:R-:W-:-:S05]  /*0050*/  IMAD R5, R5, UR4, R0 ;  /* 0x0000000405057c24 */ /* 0x001fca000f8e0200 */
[----:B-1----:R-:W-:-:S13]  /*0060*/  ISETP.GE.AND P0, PT, R5, UR5, PT ;  /* 0x0000000505007c0c */ /* 0x002fda000bf06270 */
[----:B------:R-:W-:Y:S05]  /*0070*/  @P0 EXIT ;  /* 0x000000000000094d */ /* 0x000fea0003800000 */
[----:B------:R-:W0:Y:S01]  /*0080*/  LDC.64 R2, c[0x0][0x380] ;  /* 0x0000e000ff027b82 */ /* 0x000e220000000a00 */
[----:B------:R-:W1:Y:S01]  /*0090*/  LDCU.64 UR4, c[0x0][0x358] ;  /* 0x00006b00ff0477ac */ /* 0x000e620008000a00 */
[----:B0-----:R-:W-:-:S05]  /*00a0*/  IMAD.WIDE R2, R5, 0x4, R2 ;  /* 0x0000000405027825 */ /* 0x001fca00078e0202 */
[----:B-1----:R-:W2:Y:S02]  /*00b0*/  LDG.E R0, desc[UR4][R2.64] ;  /* 0x0000000402007981 */ /* 0x002ea4000c1e1900 */
[----:B--2---:R-:W-:-:S05]  /*00c0*/  FADD R5, R0, R0 ;  /* 0x0000000000057221 */ /* 0x004fca0000000000 */
[----:B------:R-:W-:Y:S01]  /*00d0*/  STG.E desc[UR4][R2.64], R5 ;  /* 0x0000000502007986 */ /* 0x000fe2000c101904 */
[----:B------:R-:W-:Y:S05]  /*00e0*/  EXIT ;  /* 0x000000000000794d */ /* 0x000fea0003800000 */
.L_x_0:
[----:B------:R-:W-:-:S00]  /*00f0*/  BRA `(.L_x_0) ;  /* 0xfffffffc00fc7947 */ /* 0x000fc0000383ffff */
[----:B------:R-:W-:-:S00]  /*0100*/  NOP ;  /* 0x0000000000007918 */ /* 0x000fc00000000000 */
[----:B------:R-:W-:-:S00]  /*0110*/  NOP ;  /* 0x0000000000007918 */ /* 0x000fc00000000000 */
[----:B------:R-:W-:-:S00]  /*0120*/  NOP ;  /* 0x0000000000007918 */ /* 0x000fc00000000000 */
[----:B------:R-:W-:-:S00]  /*0130*/  NOP ;  /* 0x0000000000007918 */ /* 0x000fc00000000000 */
[----:B------:R-:W-:-:S00]  /*0140*/  NOP ;  /* 0x0000000000007918 */ /* 0x000fc00000000000 */
[----:B------:R-:W-:-:S00]  /*0150*/  NOP ;  /* 0x0000000000007918 */ /* 0x000fc00000000000 */
[----:B------:R-:W-:-:S00]  /*0160*/  NOP ;  /* 0x0000000000007918 */ /* 0x000fc00000000000 */
[----:B------:R-:W-:-:S00]  /*0170*/  NOP ;  /* 0x0000000000007918 */ /* 0x000fc00000000000 */
.L_x_16:


//--------------------- .text._Z12setConditionyPfif --------------------------
	.section	.text._Z12setConditionyPfif,"ax",@progbits
	.align	128
        .global         _Z12setConditionyPfif
        .type           _Z12setConditionyPfif,@function
        .size           _Z12setConditionyPfif,(.L_x_17 - _Z12setConditionyPfif)
        .other          _Z12setConditionyPfif,@"STO_CUDA_ENTRY STV_DEFAULT"
_Z12setConditionyPfif:
.text._Z12setConditionyPfif:
[----:B------:R-:W0:Y:S01]  /*0000*/  LDC R1, c[0x0][0x37c] ;  /* 0x0000df00ff017b82 */ /* 0x000e220000000800 */
[----:B------:R-:W1:Y:S01]  /*0010*/  S2R R9, SR_TID.X ;  /* 0x0000000000097919 */ /* 0x000e620000002100 */
[----:B------:R-:W1:Y:S02]  /*0020*/  LDCU UR4, c[0x0][0x390] ;  /* 0x00007200ff0477ac */ /* 0x000e640008000800 */
[C---:B-1----:R-:W-:Y:S01]  /*0030*/  ISETP.GE.AND P0, PT, R9.reuse, UR4, PT ;  /* 0x0000000409007c0c */ /* 0x042fe2000bf06270 */
[----:B------:R-:W1:Y:S03]  /*0040*/  LDCU.64 UR4, c[0x0][0x358] ;  /* 0x00006b00ff0477ac */ /* 0x000e660008000a00 */
[----:B------:R-:W-:-:S13]  /*0050*/  ISETP.GT.U32.OR P0, PT, R9, 0x1f, P0 ;  /* 0x0000001f0900780c */ /* 0x000fda0000704470 */
[----:B------:R-:W2:Y:S02]  /*0060*/  @!P0 LDC.64 R2, c[0x0][0x388] ;  /* 0x0000e200ff028b82 */ /* 0x000ea40000000a00 */
[----:B--2---:R-:W-:-:S06]  /*0070*/  @!P0 IMAD.WIDE.U32 R2, R9, 0x4, R2 ;  /* 0x0000000409028825 */ /* 0x004fcc00078e0002 */
[----:B-1----:R-:W2:Y:S01]  /*0080*/  @!P0 LDG.E R3, desc[UR4][R2.64] ;  /* 0x0000000402038981 */ /* 0x002ea2000c1e1900 */
[----:B------:R-:W1:Y:S01]  /*0090*/  S2UR UR5, SR_CgaCtaId ;  /* 0x00000000000579c3 */ /* 0x000e620000008800 */
[----:B------:R-:W-:Y:S01]  /*00a0*/  UMOV UR4, 0x400 ;  /* 0x0000040000047882 */ /* 0x000fe20000000000 */
[----:B------:R-:W-:Y:S01]  /*00b0*/  ISETP.GT.U32.AND P1, PT, R9, 0xf, PT ;  /* 0x0000000f0900780c */ /* 0x000fe20003f24070 */
[----:B-1----:R-:W-:-:S06]  /*00c0*/  ULEA UR4, UR5, UR4, 0x18 ;  /* 0x0000000405047291 */ /* 0x002fcc000f8ec0ff */
[----:B------:R-:W-:-:S05]  /*00d0*/  LEA R0, R9, UR4, 0x2 ;  /* 0x0000000409007c11 */ /* 0x000fca000f8e10ff */
[----:B--2---:R-:W-:Y:S04]  /*00e0*/  @!P0 STS [R0], R3 ;  /* 0x0000000300008388 */ /* 0x004fe80000000800 */
[----:B------:R-:W-:Y:S01]  /*00f0*/  @P0 STS [R0], RZ ;  /* 0x000000ff00000388 */ /* 0x000fe20000000800 */
[----:B------:R-:W-:Y:S01]  /*0100*/  BAR.SYNC.DEFER_BLOCKING 0x0 ;  /* 0x0000000000007b1d */ /* 0x000fe20000010000 */
[----:B------:R-:W-:-:S05]  /*0110*/  ISETP.GT.U32.AND P0, PT, R9, 0x7, PT ;  /* 0x000000070900780c */ /* 0x000fca0003f04070 */
[----:B------:R-:W-:Y:S04]  /*0120*/  @!P1 LDS R4, [R0+0x40] ;  /* 0x0000400000049984 */ /* 0x000fe80000000800 */
[----:B------:R-:W1:Y:S02]  /*0130*/  @!P1 LDS R5, [R0] ;  /* 0x0000000000059984 */ /* 0x000e640000000800 */
[----:B-1----:R-:W-:-:S05]  /*0140*/  @!P1 FADD R5, R4, R5 ;  /* 0x0000000504059221 */ /* 0x002fca0000000000 */
[----:B------:R-:W-:Y:S01]  /*0150*/  @!P1 STS [R0], R5 ;  /* 0x0000000500009388 */ /* 0x000fe20000000800 */
        /* <DEDUP_REMOVED lines=13> */
[----:B------:R-:W-:-:S05]  /*0230*/  ISETP.NE.AND P1, PT, R9, RZ, PT ;  /* 0x000000ff0900720c */ /* 0x000fca0003f25270 */
[----:B------:R-:W-:Y:S04]  /*0240*/  @!P0 LDS R2, [R0+0x8] ;  /* 0x0000080000028984 */ /* 0x000fe80000000800 */
[----:B------:R-:W1:Y:S02]  /*0250*/  @!P0 LDS R5, [R0] ;  /* 0x0000000000058984 */ /* 0x000e640000000800 */
[----:B-1----:R-:W-:-:S05]  /*0260*/  @!P0 FADD R5, R2, R5 ;  /* 0x0000000502058221 */ /* 0x002fca0000000000 */
[----:B------:R-:W-:Y:S01]  /*0270*/  @!P0 STS [R0], R5 ;  /* 0x0000000500008388 */ /* 0x000fe20000000800 */
[----:B------:R-:W-:Y:S06]  /*0280*/  BAR.SYNC.DEFER_BLOCKING 0x0 ;  /* 0x0000000000007b1d */ /* 0x000fec0000010000 */
[----:B------:R-:W-:Y:S04]  /*0290*/  @!P1 LDS R2, [UR4+0x4] ;  /* 0x00000404ff029984 */ /* 0x000fe80008000800 */
[----:B------:R-:W1:Y:S02]  /*02a0*/  @!P1 LDS R7, [R0] ;  /* 0x0000000000079984 */ /* 0x000e640000000800 */
[----:B-1----:R-:W-:-:S05]  /*02b0*/  @!P1 FADD R7, R2, R7 ;  /* 0x0000000702079221 */ /* 0x002fca0000000000 */
[----:B------:R1:W-:Y:S01]  /*02c0*/  @!P1 STS [R0], R7 ;  /* 0x0000000700009388 */ /* 0x0003e20000000800 */
[----:B------:R-:W-:Y:S06]  /*02d0*/  BAR.SYNC.DEFER_BLOCKING 0x0 ;  /* 0x0000000000007b1d */ /* 0x000fec0000010000 */
[----:B0-----:R-:W-:Y:S05]  /*02e0*/  @P1 EXIT ;  /* 0x000000000000194d */ /* 0x001fea0003800000 */
[----:B------:R-:W0:Y:S01]  /*02f0*/  LDS R4, [UR4] ;  /* 0x00000004ff047984 */ /* 0x000e220008000800 */
[----:B-1----:R-:W-:Y:S01]  /*0300*/  MOV R0, 0x8 ;  /* 0x0000000800007802 */ /* 0x002fe20000000f00 */
[----:B------:R-:W0:Y:S03]  /*0310*/  LDCU UR4, c[0x0][0x394] ;  /* 0x00007280ff0477ac */ /* 0x000e260008000800 */
[----:B------:R1:W2:Y:S01]  /*0320*/  LDC.64 R2, c[0x4][R0] ;  /* 0x0100000000027b82 */ /* 0x0002a20000000a00 */
[----:B------:R-:W3:Y:S02]  /*0330*/  LDCU.64 UR6, c[0x0][0x380] ;  /* 0x00007000ff0677ac */ /* 0x000ee40008000a00 */
[----:B---3--:R-:W-:Y:S01]  /*0340*/  IMAD.U32 R5, RZ, RZ, UR7 ;  /* 0x00000007ff057e24 */ /* 0x008fe2000f8e00ff */
[----:B0-----:R-:W-:Y:S01]  /*0350*/  FSETP.GT.AND P0, PT, R4, UR4, PT ;  /* 0x0000000404007c0b */ /* 0x001fe2000bf04000 */
[----:B------:R-:W-:-:S03]  /*0360*/  IMAD.U32 R4, RZ, RZ, UR6 ;  /* 0x00000006ff047e24 */ /* 0x000fc6000f8e00ff */
[----:B-1----:R-:W-:-:S09]  /*0370*/  SEL R6, RZ, 0x1, !P0 ;  /* 0x00000001ff067807 */ /* 0x002fd20004000000 */
[----:B------:R-:W-:-:S07]  /*0380*/  LEPC R20, `(.L_x_1) ;  /* 0x000000001014794e */ /* 0x000fce0000000000 */
[----:B--2---:R-:W-:Y:S05]  /*0390*/  CALL.ABS.NOINC R2 ;  /* 0x0000000002007343 */ /* 0x004fea0003c00000 */
.L_x_1:
[----:B------:R-:W-:Y:S05]  /*03a0*/  EXIT ;  /* 0x000000000000794d */ /* 0x000fea0003800000 */
.L_x_2:
        /* <DEDUP_REMOVED lines=13> */
.L_x_17:


//--------------------- .text._Z7kernelCPfi       --------------------------
	.section	.text._Z7kernelCPfi,"ax",@progbits
	.align	128
        .global         _Z7kernelCPfi
        .type           _Z7kernelCPfi,@function
        .size           _Z7kernelCPfi,(.L_x_18 - _Z7kernelCPfi)
        .other          _Z7kernelCPfi,@"STO_CUDA_ENTRY STV_DEFAULT"
_Z7kernelCPfi:
.text._Z7kernelCPfi:
        /* <DEDUP_REMOVED lines=11> */
[----:B-1----:R-:W2:Y:S01]  /*00b0*/  LDG.E R0, desc[UR6][R2.64] ;  /* 0x0000000602007981 */ /* 0x002ea2000c1e1900 */
[----:B------:R-:W-:Y:S01]  /*00c0*/  BSSY.RECONVERGENT B0, `(.L_x_3) ;  /* 0x000006a000007945 */ /* 0x000fe20003800200 */
[----:B--2---:R-:W-:-:S04]  /*00d0*/  FMUL R0, R0, 0.10000000149011611938 ;  /* 0x3dcccccd00007820 */ /* 0x004fc80000400000 */
[C---:B------:R-:W-:Y:S01]  /*00e0*/  FMUL R4, R0.reuse, 0.63661974668502807617 ;  /* 0x3f22f98300047820 */ /* 0x040fe20000400000 */
[----:B------:R-:W-:-:S03]  /*00f0*/  FSETP.GE.AND P0, PT, |R0|, 105615, PT ;  /* 0x47ce47800000780b */ /* 0x000fc60003f06200 */
[----:B------:R-:W0:Y:S02]  /*0100*/  F2I.NTZ R8, R4 ;  /* 0x0000000400087305 */ /* 0x000e240000203100 */
[----:B0-----:R-:W-:-:S05]  /*0110*/  I2FP.F32.S32 R5, R8 ;  /* 0x0000000800057245 */ /* 0x001fca0000201400 */
[----:B------:R-:W-:-:S04]  /*0120*/  FFMA R6, R5, -1.5707962512969970703, R0 ;  /* 0xbfc90fda05067823 */ /* 0x000fc80000000000 */
[----:B------:R-:W-:-:S04]  /*0130*/  FFMA R6, R5, -7.5497894158615963534e-08, R6 ;  /* 0xb3a2216805067823 */ /* 0x000fc80000000006 */
[----:B------:R-:W-:Y:S01]  /*0140*/  FFMA R6, R5, -5.3903029534742383927e-15, R6 ;  /* 0xa7c234c505067823 */ /* 0x000fe20000000006 */
[----:B------:R-:W-:Y:S06]  /*0150*/  @!P0 BRA `(.L_x_4) ;  /* 0x0000000400808947 */ /* 0x000fec0003800000 */
[----:B------:R-:W-:-:S13]  /*0160*/  FSETP.NEU.AND P0, PT, |R0|, +INF , PT ;  /* 0x7f8000000000780b */ /* 0x000fda0003f0d200 */
[----:B------:R-:W-:Y:S01]  /*0170*/  @!P0 FMUL R6, RZ, R0 ;  /* 0x00000000ff068220 */ /* 0x000fe20000400000 */
[----:B------:R-:W-:Y:S01]  /*0180*/  @!P0 IMAD.MOV.U32 R8, RZ, RZ, RZ ;  /* 0x000000ffff088224 */ /* 0x000fe200078e00ff */
[----:B------:R-:W-:Y:S06]  /*0190*/  @!P0 BRA `(.L_x_4) ;  /* 0x0000000400708947 */ /* 0x000fec0003800000 */
[----:B------:R-:W-:Y:S01]  /*01a0*/  IMAD.SHL.U32 R5, R0, 0x100, RZ ;  /* 0x0000010000057824 */ /* 0x000fe200078e00ff */
[----:B------:R-:W0:Y:S01]  /*01b0*/  LDCU.64 UR8, c[0x4][URZ] ;  /* 0x01000000ff0877ac */ /* 0x000e220008000a00 */
[----:B------:R-:W-:Y:S02]  /*01c0*/  IMAD.MOV.U32 R4, RZ, RZ, RZ ;  /* 0x000000ffff047224 */ /* 0x000fe400078e00ff */
[----:B------:R-:W-:Y:S01]  /*01d0*/  IMAD.MOV.U32 R16, RZ, RZ, RZ ;  /* 0x000000ffff107224 */ /* 0x000fe200078e00ff */
[----:B------:R-:W-:Y:S01]  /*01e0*/  LOP3.LUT R5, R5, 0x80000000, RZ, 0xfc, !PT ;  /* 0x8000000005057812 */ /* 0x000fe200078efcff */
[----:B------:R-:W-:Y:S01]  /*01f0*/  UMOV UR5, URZ ;  /* 0x000000ff00057c82 */ /* 0x000fe20008000000 */
[----:B------:R-:W-:-:S05]  /*0200*/  UMOV UR4, URZ ;  /* 0x000000ff00047c82 */ /* 0x000fca0008000000 */
.L_x_5:
[----:B0-----:R-:W-:Y:S01]  /*0210*/  IMAD.U32 R8, RZ, RZ, UR8 ;  /* 0x00000008ff087e24 */ /* 0x001fe2000f8e00ff */
[----:B------:R-:W-:-:S05]  /*0220*/  MOV R9, UR9 ;  /* 0x0000000900097c02 */ /* 0x000fca0008000f00 */
[----:B------:R-:W2:Y:S01]  /*0230*/  LDG.E.CONSTANT R6, desc[UR6][R8.64] ;  /* 0x0000000608067981 */ /* 0x000ea2000c1e9900 */
[----:B------:R-:W-:Y:S01]  /*0240*/  UIADD3 UR4, UPT, UPT, UR4, 0x1, URZ ;  /* 0x0000000104047890 */ /* 0x000fe2000fffe0ff */
[C---:B------:R-:W-:Y:S01]  /*0250*/  ISETP.EQ.AND P0, PT, R16.reuse, RZ, PT ;  /* 0x000000ff1000720c */ /* 0x040fe20003f02270 */
[----:B------:R-:W-:Y:S01]  /*0260*/  UIADD3 UR8, UP1, UPT, UR8, 0x4, URZ ;  /* 0x0000000408087890 */ /* 0x000fe2000ff3e0ff */
[C---:B------:R-:W-:Y:S01]  /*0270*/  ISETP.EQ.AND P1, PT, R16.reuse, 0x4, PT ;  /* 0x000000041000780c */ /* 0x040fe20003f22270 */
[----:B------:R-:W-:Y:S01]  /*0280*/  UISETP.NE.AND UP0, UPT, UR4, 0x6, UPT ;  /* 0x000000060400788c */ /* 0x000fe2000bf05270 */
[C---:B------:R-:W-:Y:S01]  /*0290*/  ISETP.EQ.AND P2, PT, R16.reuse, 0x8, PT ;  /* 0x000000081000780c */ /* 0x040fe20003f42270 */
[----:B------:R-:W-:Y:S01]  /*02a0*/  UIADD3.X UR9, UPT, UPT, URZ, UR9, URZ, UP1, !UPT ;  /* 0x00000009ff097290 */ /* 0x000fe20008ffe4ff */
[C---:B------:R-:W-:Y:S02]  /*02b0*/  ISETP.EQ.AND P3, PT, R16.reuse, 0xc, PT ;  /* 0x0000000c1000780c */ /* 0x040fe40003f62270 */
[----:B------:R-:W-:-:S02]  /*02c0*/  ISETP.EQ.AND P4, PT, R16, 0x10, PT ;  /* 0x000000101000780c */ /* 0x000fc40003f82270 */
[C---:B------:R-:W-:Y:S01]  /*02d0*/  ISETP.EQ.AND P5, PT, R16.reuse, 0x14, PT ;  /* 0x000000141000780c */ /* 0x040fe20003fa2270 */
[----:B------:R-:W-:Y:S02]  /*02e0*/  VIADD R16, R16, 0x4 ;  /* 0x0000000410107836 */ /* 0x000fe40000000000 */
[----:B--2---:R-:W-:-:S03]  /*02f0*/  IMAD.WIDE.U32 R6, R6, R5, RZ ;  /* 0x0000000506067225 */ /* 0x004fc600078e00ff */
[----:B------:R-:W-:-:S04]  /*0300*/  IADD3 R6, P6, PT, R6, R4, RZ ;  /* 0x0000000406067210 */ /* 0x000fc80007fde0ff */
[----:B------:R-:W-:Y:S01]  /*0310*/  IADD3.X R4, PT, PT, R7, UR5, RZ, P6, !PT ;  /* 0x0000000507047c10 */ /* 0x000fe2000b7fe4ff */
[--C-:B------:R-:W-:Y:S01]  /*0320*/  @P0 IMAD.MOV.U32 R10, RZ, RZ, R6.reuse ;  /* 0x000000ffff0a0224 */ /* 0x100fe200078e0006 */
[----:B------:R-:W-:Y:S01]  /*0330*/  @P4 MOV R14, R6 ;  /* 0x00000006000e4202 */ /* 0x000fe20000000f00 */
[--C-:B------:R-:W-:Y:S02]  /*0340*/  @P1 IMAD.MOV.U32 R11, RZ, RZ, R6.reuse ;  /* 0x000000ffff0b1224 */ /* 0x100fe400078e0006 */
[--C-:B------:R-:W-:Y:S02]  /*0350*/  @P2 IMAD.MOV.U32 R12, RZ, RZ, R6.reuse ;  /* 0x000000ffff0c2224 */ /* 0x100fe400078e0006 */
[--C-:B------:R-:W-:Y:S02]  /*0360*/  @P3 IMAD.MOV.U32 R13, RZ, RZ, R6.reuse ;  /* 0x000000ffff0d3224 */ /* 0x100fe400078e0006 */
[----:B------:R-:W-:Y:S01]  /*0370*/  @P5 IMAD.MOV.U32 R15, RZ, RZ, R6 ;  /* 0x000000ffff0f5224 */ /* 0x000fe200078e0006 */
[----:B------:R-:W-:Y:S06]  /*0380*/  BRA.U UP0, `(.L_x_5) ;  /* 0xfffffffd00a07547 */ /* 0x000fec000b83ffff */
[----:B------:R-:W-:Y:S01]  /*0390*/  SHF.R.U32.HI R5, RZ, 0x17, R0 ;  /* 0x00000017ff057819 */ /* 0x000fe20000011600 */
[----:B------:R-:W-:Y:S03]  /*03a0*/  BSSY.RECONVERGENT B1, `(.L_x_6) ;  /* 0x0000029000017945 */ /* 0x000fe60003800200 */
[C---:B------:R-:W-:Y:S02]  /*03b0*/  LOP3.LUT R6, R5.reuse, 0xe0, RZ, 0xc0, !PT ;  /* 0x000000e005067812 */ /* 0x040fe400078ec0ff */
[----:B------:R-:W-:-:S03]  /*03c0*/  LOP3.LUT P6, RZ, R5, 0x1f, RZ, 0xc0, !PT ;  /* 0x0000001f05ff7812 */ /* 0x000fc600078cc0ff */
[----:B------:R-:W-:-:S05]  /*03d0*/  VIADD R6, R6, 0xffffff80 ;  /* 0xffffff8006067836 */ /* 0x000fca0000000000 */
[----:B------:R-:W-:-:S05]  /*03e0*/  SHF.R.U32.HI R6, RZ, 0x5, R6 ;  /* 0x00000005ff067819 */ /* 0x000fca0000011606 */
[----:B------:R-:W-:-:S05]  /*03f0*/  IMAD.U32 R9, R6, -0x4, RZ ;  /* 0xfffffffc06097824 */ /* 0x000fca00078e00ff */
[C---:B------:R-:W-:Y:S02]  /*0400*/  ISETP.EQ.AND P3, PT, R9.reuse, -0x18, PT ;  /* 0xffffffe80900780c */ /* 0x040fe40003f62270 */
[C---:B------:R-:W-:Y:S02]  /*0410*/  ISETP.EQ.AND P4, PT, R9.reuse, -0x14, PT ;  /* 0xffffffec0900780c */ /* 0x040fe40003f82270 */
[C---:B------:R-:W-:Y:S02]  /*0420*/  ISETP.EQ.AND P2, PT, R9.reuse, -0x10, PT ;  /* 0xfffffff00900780c */ /* 0x040fe40003f42270 */
[C---:B------:R-:W-:Y:S02]  /*0430*/  ISETP.EQ.AND P1, PT, R9.reuse, -0xc, PT ;  /* 0xfffffff40900780c */ /* 0x040fe40003f22270 */
[C---:B------:R-:W-:Y:S02]  /*0440*/  ISETP.EQ.AND P0, PT, R9.reuse, -0x8, PT ;  /* 0xfffffff80900780c */ /* 0x040fe40003f02270 */
[----:B------:R-:W-:-:S03]  /*0450*/  ISETP.EQ.AND P5, PT, R9, RZ, PT ;  /* 0x000000ff0900720c */ /* 0x000fc60003fa2270 */
[----:B------:R-:W-:Y:S02]  /*0460*/  @P3 MOV R6, R10 ;  /* 0x0000000a00063202 */ /* 0x000fe40000000f00 */
[C---:B------:R-:W-:Y:S01]  /*0470*/  ISETP.EQ.AND P3, PT, R9.reuse, -0x4, PT ;  /* 0xfffffffc0900780c */ /* 0x040fe20003f62270 */
[----:B------:R-:W-:Y:S02]  /*0480*/  @P4 IMAD.MOV.U32 R7, RZ, RZ, R10 ;  /* 0x000000ffff074224 */ /* 0x000fe400078e000a */
[----:B------:R-:W-:Y:S01]  /*0490*/  @P4 IMAD.MOV.U32 R6, RZ, RZ, R11 ;  /* 0x000000ffff064224 */ /* 0x000fe200078e000b */
[----:B------:R-:W-:Y:S01]  /*04a0*/  ISETP.EQ.AND P4, PT, R9, 0x4, PT ;  /* 0x000000040900780c */ /* 0x000fe20003f82270 */
[----:B------:R-:W-:Y:S02]  /*04b0*/  @P2 IMAD.MOV.U32 R6, RZ, RZ, R12 ;  /* 0x000000ffff062224 */ /* 0x000fe400078e000c */
[----:B------:R-:W-:Y:S02]  /*04c0*/  @P1 IMAD.MOV.U32 R6, RZ, RZ, R13 ;  /* 0x000000ffff061224 */ /* 0x000fe400078e000d */
[----:B------:R-:W-:-:S02]  /*04d0*/  @P0 IMAD.MOV.U32 R6, RZ, RZ, R14 ;  /* 0x000000ffff060224 */ /* 0x000fc400078e000e */
[----:B------:R-:W-:Y:S01]  /*04e0*/  @P2 IMAD.MOV.U32 R7, RZ, RZ, R11 ;  /* 0x000000ffff072224 */ /* 0x000fe200078e000b */
[----:B------:R-:W-:Y:S01]  /*04f0*/  @P1 MOV R7, R12 ;  /* 0x0000000c00071202 */ /* 0x000fe20000000f00 */
[----:B------:R-:W-:Y:S01]  /*0500*/  @P0 IMAD.MOV.U32 R7, RZ, RZ, R13 ;  /* 0x000000ffff070224 */ /* 0x000fe200078e000d */
[----:B------:R-:W-:Y:S01]  /*0510*/  @P3 MOV R6, R15 ;  /* 0x0000000f00063202 */ /* 0x000fe20000000f00 */
[----:B------:R-:W-:Y:S02]  /*0520*/  @P5 IMAD.MOV.U32 R6, RZ, RZ, R4 ;  /* 0x000000ffff065224 */ /* 0x000fe400078e0004 */
[----:B------:R-:W-:Y:S02]  /*0530*/  @P3 IMAD.MOV.U32 R7, RZ, RZ, R14 ;  /* 0x000000ffff073224 */ /* 0x000fe400078e000e */
[----:B------:R-:W-:Y:S02]  /*0540*/  @P5 IMAD.MOV.U32 R7, RZ, RZ, R15 ;  /* 0x000000ffff075224 */ /* 0x000fe400078e000f */
[----:B------:R-:W-:-:S02]  /*0550*/  @P4 IMAD.MOV.U32 R7, RZ, RZ, R4 ;  /* 0x000000ffff074224 */ /* 0x000fc400078e0004 */
[----:B------:R-:W-:Y:S01]  /*0560*/  IMAD.MOV.U32 R8, RZ, RZ, R6 ;  /* 0x000000ffff087224 */ /* 0x000fe200078e0006 */
[----:B------:R-:W-:Y:S06]  /*0570*/  @!P6 BRA `(.L_x_7) ;  /* 0x00000000002ce947 */ /* 0x000fec0003800000 */
[----:B------:R-:W-:Y:S01]  /*0580*/  @P2 MOV R6, R10 ;  /* 0x0000000a00062202 */ /* 0x000fe20000000f00 */
[----:B------:R-:W-:Y:S01]  /*0590*/  @P1 IMAD.MOV.U32 R6, RZ, RZ, R11 ;  /* 0x000000ffff061224 */ /* 0x000fe200078e000b */
[----:B------:R-:W-:Y:S01]  /*05a0*/  LOP3.LUT R5, R5, 0x1f, RZ, 0xc0, !PT ;  /* 0x0000001f05057812 */ /* 0x000fe200078ec0ff */
[----:B------:R-:W-:Y:S01]  /*05b0*/  @P0 IMAD.MOV.U32 R6, RZ, RZ, R12 ;  /* 0x000000ffff060224 */ /* 0x000fe200078e000c */
[----:B------:R-:W-:Y:S01]  /*05c0*/  ISETP.EQ.AND P0, PT, R9, 0x8, PT ;  /* 0x000000080900780c */ /* 0x000fe20003f02270 */
[----:B------:R-:W-:Y:S01]  /*05d0*/  @P3 IMAD.MOV.U32 R6, RZ, RZ, R13 ;  /* 0x000000ffff063224 */ /* 0x000fe200078e000d */
[----:B------:R-:W-:Y:S01]  /*05e0*/  SHF.L.W.U32.HI R8, R7, R5, R8 ;  /* 0x0000000507087219 */ /* 0x000fe20000010e08 */
[----:B------:R-:W-:Y:S01]  /*05f0*/  @P5 IMAD.MOV.U32 R6, RZ, RZ, R14 ;  /* 0x000000ffff065224 */ /* 0x000fe200078e000e */
[----:B------:R-:W-:-:S09]  /*0600*/  @P4 MOV R6, R15 ;  /* 0x0000000f00064202 */ /* 0x000fd20000000f00 */
[----:B------:R-:W-:-:S05]  /*0610*/  @P0 IMAD.MOV.U32 R6, RZ, RZ, R4 ;  /* 0x000000ffff060224 */ /* 0x000fca00078e0004 */
[----:B------:R-:W-:-:S07]  /*0620*/  SHF.L.W.U32.HI R7, R6, R5, R7 ;  /* 0x0000000506077219 */ /* 0x000fce0000010e07 */
.L_x_7:
[----:B------:R-:W-:Y:S05]  /*0630*/  BSYNC.RECONVERGENT B1 ;  /* 0x0000000000017941 */ /* 0x000fea0003800200 */
.L_x_6:
[C---:B------:R-:W-:Y:S01]  /*0640*/  SHF.L.W.U32.HI R9, R7.reuse, 0x2, R8 ;  /* 0x0000000207097819 */ /* 0x040fe20000010e08 */
[----:B------:R-:W-:Y:S01]  /*0650*/  IMAD.SHL.U32 R7, R7, 0x4, RZ ;  /* 0x0000000407077824 */ /* 0x000fe200078e00ff */
[----:B------:R-:W-:Y:S01]  /*0660*/  UMOV UR4, 0x54442d19 ;  /* 0x54442d1900047882 */ /* 0x000fe20000000000 */
[----:B------:R-:W-:Y:S01]  /*0670*/  UMOV UR5, 0x3bf921fb ;  /* 0x3bf921fb00057882 */ /* 0x000fe20000000000 */
[----:B------:R-:W-:Y:S02]  /*0680*/  SHF.R.S32.HI R4, RZ, 0x1f, R9 ;  /* 0x0000001fff047819 */ /* 0x000fe40000011409 */
[----:B------:R-:W-:Y:S02]  /*0690*/  ISETP.GE.AND P0, PT, R0, RZ, PT ;  /* 0x000000ff0000720c */ /* 0x000fe40003f06270 */
[C---:B------:R-:W-:Y:S02]  /*06a0*/  LOP3.LUT R6, R4.reuse, R7, RZ, 0x3c, !PT ;  /* 0x0000000704067212 */ /* 0x040fe400078e3cff */
[----:B------:R-:W-:-:S02]  /*06b0*/  LOP3.LUT R7, R4, R9, RZ, 0x3c, !PT ;  /* 0x0000000904077212 */ /* 0x000fc400078e3cff */
[----:B------:R-:W-:Y:S02]  /*06c0*/  SHF.R.U32.HI R8, RZ, 0x1e, R8 ;  /* 0x0000001eff087819 */ /* 0x000fe40000011608 */
[----:B------:R-:W0:Y:S01]  /*06d0*/  I2F.F64.S64 R4, R6 ;  /* 0x0000000600047312 */ /* 0x000e220000301c00 */
[C---:B------:R-:W-:Y:S02]  /*06e0*/  LOP3.LUT R0, R9.reuse, R0, RZ, 0x3c, !PT ;  /* 0x0000000009007212 */ /* 0x040fe400078e3cff */
[----:B------:R-:W-:Y:S02]  /*06f0*/  LEA.HI R8, R9, R8, RZ, 0x1 ;  /* 0x0000000809087211 */ /* 0x000fe400078f08ff */
[----:B------:R-:W-:-:S03]  /*0700*/  ISETP.GE.AND P1, PT, R0, RZ, PT ;  /* 0x000000ff0000720c */ /* 0x000fc60003f26270 */
[----:B------:R-:W-:-:S04]  /*0710*/  IMAD.MOV R0, RZ, RZ, -R8 ;  /* 0x000000ffff007224 */ /* 0x000fc800078e0a08 */
[----:B------:R-:W-:Y:S01]  /*0720*/  @!P0 IMAD.MOV.U32 R8, RZ, RZ, R0 ;  /* 0x000000ffff088224 */ /* 0x000fe200078e0000 */
[----:B0-----:R-:W-:-:S10]  /*0730*/  DMUL R4, R4, UR4 ;  /* 0x0000000404047c28 */ /* 0x001fd40008000000 */
[----:B------:R-:W0:Y:S02]  /*0740*/  F2F.F32.F64 R4, R4 ;  /* 0x0000000400047310 */ /* 0x000e240000301000 */
[----:B0-----:R-:W-:-:S07]  /*0750*/  FSEL R6, -R4, R4, !P1 ;  /* 0x0000000404067208 */ /* 0x001fce0004800100 */
.L_x_4:
[----:B------:R-:W-:Y:S05]  /*0760*/  BSYNC.RECONVERGENT B0 ;  /* 0x0000000000007941 */ /* 0x000fea0003800200 */
.L_x_3:
[----:B------:R-:W-:Y:S01]  /*0770*/  MOV R0, 0x37cbac00 ;  /* 0x37cbac0000007802 */ /* 0x000fe20000000f00 */
[----:B------:R-:W-:Y:S01]  /*0780*/  FMUL R5, R6, R6 ;  /* 0x0000000606057220 */ /* 0x000fe20000400000 */
[C---:B------:R-:W-:Y:S01]  /*0790*/  LOP3.LUT R4, R8.reuse, 0x1, RZ, 0xc0, !PT ;  /* 0x0000000108047812 */ /* 0x040fe200078ec0ff */
[----:B------:R-:W-:Y:S01]  /*07a0*/  IMAD.MOV.U32 R10, RZ, RZ, 0x3d2aaabb ;  /* 0x3d2aaabbff0a7424 */ /* 0x000fe200078e00ff */
[----:B------:R-:W-:Y:S01]  /*07b0*/  LOP3.LUT P1, RZ, R8, 0x2, RZ, 0xc0, !PT ;  /* 0x0000000208ff7812 */ /* 0x000fe2000782c0ff */
[----:B------:R-:W-:Y:S01]  /*07c0*/  FFMA R0, R5, R0, -0.0013887860113754868507 ;  /* 0xbab607ed05007423 */ /* 0x000fe20000000000 */
[----:B------:R-:W-:Y:S01]  /*07d0*/  ISETP.NE.U32.AND P0, PT, R4, 0x1, PT ;  /* 0x000000010400780c */ /* 0x000fe20003f05070 */
[----:B------:R-:W-:-:S03]  /*07e0*/  IMAD.MOV.U32 R9, RZ, RZ, 0x3effffff ;  /* 0x3effffffff097424 */ /* 0x000fc600078e00ff */
[----:B------:R-:W-:Y:S02]  /*07f0*/  FSEL R4, R0, -0.00019574658654164522886, !P0 ;  /* 0xb94d415300047808 */ /* 0x000fe40004000000 */
[----:B------:R-:W-:Y:S02]  /*0800*/  FSEL R10, R10, 0.0083327032625675201416, !P0 ;  /* 0x3c0885e40a0a7808 */ /* 0x000fe40004000000 */
[----:B------:R-:W-:Y:S02]  /*0810*/  FSEL R0, R6, 1, P0 ;  /* 0x3f80000006007808 */ /* 0x000fe40000000000 */
[----:B------:R-:W-:Y:S01]  /*0820*/  FSEL R9, -R9, -0.16666662693023681641, !P0 ;  /* 0xbe2aaaa809097808 */ /* 0x000fe20004000100 */
[C---:B------:R-:W-:Y:S02]  /*0830*/  FFMA R4, R5.reuse, R4, R10 ;  /* 0x0000000405047223 */ /* 0x040fe4000000000a */
[C---:B------:R-:W-:Y:S02]  /*0840*/  FFMA R7, R5.reuse, R0, RZ ;  /* 0x0000000005077223 */ /* 0x040fe400000000ff */
[----:B------:R-:W-:-:S04]  /*0850*/  FFMA R4, R5, R4, R9 ;  /* 0x0000000405047223 */ /* 0x000fc80000000009 */
[----:B------:R-:W-:-:S04]  /*0860*/  FFMA R7, R7, R4, R0 ;  /* 0x0000000407077223 */ /* 0x000fc80000000000 */
[----:B------:R-:W-:-:S05]  /*0870*/  @P1 FADD R7, RZ, -R7 ;  /* 0x80000007ff071221 */ /* 0x000fca0000000000 */
[----:B------:R-:W-:Y:S01]  /*0880*/  STG.E desc[UR6][R2.64], R7 ;  /* 0x0000000702007986 */ /* 0x000fe2000c101906 */
[----:B------:R-:W-:Y:S05]  /*0890*/  EXIT ;  /* 0x000000000000794d */ /* 0x000fea0003800000 */
.L_x_8:
        /* <DEDUP_REMOVED lines=14> */
.L_x_18:


//--------------------- .text._Z7kernelBPfi       --------------------------
	.section	.text._Z7kernelBPfi,"ax",@progbits
	.align	128
        .global         _Z7kernelBPfi
        .type           _Z7kernelBPfi,@function
        .size           _Z7kernelBPfi,(.L_x_15 - _Z7kernelBPfi)
        .other          _Z7kernelBPfi,@"STO_CUDA_ENTRY STV_DEFAULT"
_Z7kernelBPfi:
.text._Z7kernelBPfi:
        /* <DEDUP_REMOVED lines=13> */
[----:B--2---:R-:W-:-:S04]  /*00d0*/  FFMA R0, R0, R0, 1 ;  /* 0x3f80000000007423 */ /* 0x004fc80000000000 */
[----:B------:R0:W1:Y:S01]  /*00e0*/  MUFU.RSQ R5, R0 ;  /* 0x0000000000057308 */ /* 0x0000620000001400 */
[----:B------:R-:W-:-:S04]  /*00f0*/  IADD3 R4, PT, PT, R0, -0xd000000, RZ ;  /* 0xf300000000047810 */ /* 0x000fc80007ffe0ff */
[----:B------:R-:W-:-:S13]  /*0100*/  ISETP.GT.U32.AND P0, PT, R4, 0x727fffff, PT ;  /* 0x727fffff0400780c */ /* 0x000fda0003f04070 */
[----:B01----:R-:W-:Y:S05]  /*0110*/  @!P0 BRA `(.L_x_10) ;  /* 0x0000000000108947 */ /* 0x003fea0003800000 */
[----:B------:R-:W-:-:S07]  /*0120*/  MOV R9, 0x140 ;  /* 0x0000014000097802 */ /* 0x000fce0000000f00 */
[----:B------:R-:W-:Y:S05]  /*0130*/  CALL.REL.NOINC `($__internal_0_$__cuda_sm20_sqrt_rn_f32_slowpath) ;  /* 0x0000000000247944 */ /* 0x000fea0003c00000 */
[----:B------:R-:W-:Y:S01]  /*0140*/  MOV R5, R0 ;  /* 0x0000000000057202 */ /* 0x000fe20000000f00 */
[----:B------:R-:W-:Y:S06]  /*0150*/  BRA `(.L_x_11) ;  /* 0x0000000000107947 */ /* 0x000fec0003800000 */
.L_x_10:
[----:B------:R-:W-:Y:S01]  /*0160*/  FMUL.FTZ R7, R0, R5 ;  /* 0x0000000500077220 */ /* 0x000fe20000410000 */
[----:B------:R-:W-:-:S03]  /*0170*/  FMUL.FTZ R5, R5, 0.5 ;  /* 0x3f00000005057820 */ /* 0x000fc60000410000 */
[----:B------:R-:W-:-:S04]  /*0180*/  FFMA R0, -R7, R7, R0 ;  /* 0x0000000707007223 */ /* 0x000fc80000000100 */
[----:B------:R-:W-:-:S07]  /*0190*/  FFMA R5, R0, R5, R7 ;  /* 0x0000000500057223 */ /* 0x000fce0000000007 */
.L_x_11:
[----:B------:R-:W-:Y:S05]  /*01a0*/  BSYNC.RECONVERGENT B0 ;  /* 0x0000000000007941 */ /* 0x000fea0003800200 */
.L_x_9:
[----:B------:R-:W-:Y:S01]  /*01b0*/  STG.E desc[UR4][R2.64], R5 ;  /* 0x0000000502007986 */ /* 0x000fe2000c101904 */
[----:B------:R-:W-:Y:S05]  /*01c0*/  EXIT ;  /* 0x000000000000794d */ /* 0x000fea0003800000 */
        .weak           $__internal_0_$__cuda_sm20_sqrt_rn_f32_slowpath
        .type           $__internal_0_$__cuda_sm20_sqrt_rn_f32_slowpath,@function
        .size           $__internal_0_$__cuda_sm20_sqrt_rn_f32_slowpath,(.L_x_15 - $__internal_0_$__cuda_sm20_sqrt_rn_f32_slowpath)
$__internal_0_$__cuda_sm20_sqrt_rn_f32_slowpath:
[----:B------:R-:W-:-:S13]  /*01d0*/  LOP3.LUT P0, RZ, R0, 0x7fffffff, RZ, 0xc0, !PT ;  /* 0x7fffffff00ff7812 */ /* 0x000fda000780c0ff */
[----:B------:R-:W-:Y:S01]  /*01e0*/  @!P0 MOV R4, R0 ;  /* 0x0000000000048202 */ /* 0x000fe20000000f00 */
[----:B------:R-:W-:Y:S06]  /*01f0*/  @!P0 BRA `(.L_x_12) ;  /* 0x0000000000408947 */ /* 0x000fec0003800000 */
[----:B------:R-:W-:-:S13]  /*0200*/  FSETP.GEU.FTZ.AND P0, PT, R0, RZ, PT ;  /* 0x000000ff0000720b */ /* 0x000fda0003f1e000 */
[----:B------:R-:W-:Y:S01]  /*0210*/  @!P0 MOV R4, 0x7fffffff ;  /* 0x7fffffff00048802 */ /* 0x000fe20000000f00 */
[----:B------:R-:W-:Y:S06]  /*0220*/  @!P0 BRA `(.L_x_12) ;  /* 0x0000000000348947 */ /* 0x000fec0003800000 */
[----:B------:R-:W-:-:S13]  /*0230*/  FSETP.GTU.FTZ.AND P0, PT, |R0|, +INF , PT ;  /* 0x7f8000000000780b */ /* 0x000fda0003f1c200 */
[----:B------:R-:W-:Y:S01]  /*0240*/  @P0 FADD.FTZ R4, R0, 1 ;  /* 0x3f80000000040421 */ /* 0x000fe20000010000 */
[----:B------:R-:W-:Y:S06]  /*0250*/  @P0 BRA `(.L_x_12) ;  /* 0x0000000000280947 */ /* 0x000fec0003800000 */
[----:B------:R-:W-:-:S13]  /*0260*/  FSETP.NEU.FTZ.AND P0, PT, |R0|, +INF , PT ;  /* 0x7f8000000000780b */ /* 0x000fda0003f1d200 */
[----:B------:R-:W-:-:S04]  /*0270*/  @P0 FFMA R5, R0, 1.84467440737095516160e+19, RZ ;  /* 0x5f80000000050823 */ /* 0x000fc800000000ff */
[----:B------:R-:W0:Y:S02]  /*0280*/  @P0 MUFU.RSQ R4, R5 ;  /* 0x0000000500040308 */ /* 0x000e240000001400 */
[----:B0-----:R-:W-:Y:S01]  /*0290*/  @P0 FMUL.FTZ R6, R5, R4 ;  /* 0x0000000405060220 */ /* 0x001fe20000410000 */
[----:B------:R-:W-:Y:S01]  /*02a0*/  @P0 FMUL.FTZ R8, R4, 0.5 ;  /* 0x3f00000004080820 */ /* 0x000fe20000410000 */
[----:B------:R-:W-:Y:S02]  /*02b0*/  @!P0 MOV R4, R0 ;  /* 0x0000000000048202 */ /* 0x000fe40000000f00 */
[----:B------:R-:W-:-:S04]  /*02c0*/  @P0 FADD.FTZ R7, -R6, -RZ ;  /* 0x800000ff06070221 */ /* 0x000fc80000010100 */
[----:B------:R-:W-:-:S04]  /*02d0*/  @P0 FFMA R7, R6, R7, R5 ;  /* 0x0000000706070223 */ /* 0x000fc80000000005 */
[----:B------:R-:W-:-:S04]  /*02e0*/  @P0 FFMA R7, R7, R8, R6 ;  /* 0x0000000807070223 */ /* 0x000fc80000000006 */
[----:B------:R-:W-:-:S07]  /*02f0*/  @P0 FMUL.FTZ R4, R7, 2.3283064365386962891e-10 ;  /* 0x2f80000007040820 */ /* 0x000fce0000410000 */
.L_x_12:
[----:B------:R-:W-:Y:S01]  /*0300*/  HFMA2 R5, -RZ, RZ, 0, 0 ;  /* 0x00000000ff057431 */ /* 0x000fe200000001ff */
[----:B------:R-:W-:Y:S02]  /*0310*/  MOV R0, R4 ;  /* 0x0000000400007202 */ /* 0x000fe40000000f00 */
[----:B------:R-:W-:-:S04]  /*0320*/  MOV R4, R9 ;  /* 0x0000000900047202 */ /* 0x000fc80000000f00 */
[----:B------:R-:W-:Y:S05]  /*0330*/  RET.REL.NODEC R4 `(_Z7kernelBPfi) ;  /* 0xfffffffc04307950 */ /* 0x000fea0003c3ffff */
.L_x_13:
        /* <DEDUP_REMOVED lines=12> */
.L_x_15:


//--------------------- .text._Z7kernelAPfi       --------------------------
	.section	.text._Z7kernelAPfi,"ax",@progbits
	.align	128
        .global         _Z7kernelAPfi
        .type           _Z7kernelAPfi,@function
        .size           _Z7kernelAPfi,(.L_x_20 - _Z7kernelAPfi)
        .other          _Z7kernelAPfi,@"STO_CUDA_ENTRY STV_DEFAULT"
_Z7kernelAPfi:
.text._Z7kernelAPfi:
        /* <DEDUP_REMOVED lines=12> */
[----:B------:R-:W-:-:S05]  /*00c0*/  HFMA2 R5, -RZ, RZ, 1.88671875, -19.203125 ;  /* 0x3f8ccccdff057431 */ /* 0x000fca00000001ff */
[----:B--2---:R-:W-:-:S05]  /*00d0*/  FFMA R5, R0, R5, 0.10000000149011611938 ;  /* 0x3dcccccd00057423 */ /* 0x004fca0000000005 */
[----:B------:R-:W-:Y:S01]  /*00e0*/  STG.E desc[UR4][R2.64], R5 ;  /* 0x0000000502007986 */ /* 0x000fe2000c101904 */
[----:B------:R-:W-:Y:S05]  /*00f0*/  EXIT ;  /* 0x000000000000794d */ /* 0x000fea0003800000 */
.L_x_14:
        /* <DEDUP_REMOVED lines=16> */
.L_x_20:


//--------------------- .nv.global.init           --------------------------
	.section	.nv.global.init,"aw",@progbits
	.align	4
.nv.global.init:
	.type		__cudart_i2opi_f,@object
	.size		__cudart_i2opi_f,(.L_0 - __cudart_i2opi_f)
__cudart_i2opi_f:
        /*0000*/ 	.byte	0x41, 0x90, 0x43, 0x3c, 0x99, 0x95, 0x62, 0xdb, 0xc0, 0xdd, 0x34, 0xf5, 0xd1, 0x57, 0x27, 0xfc
        /*0010*/ 	.byte	0x29, 0x15, 0x44, 0x4e, 0x6e, 0x83, 0xf9, 0xa2
.L_0:


//--------------------- .nv.shared.reserved.0     --------------------------
	.section	.nv.shared.reserved.0,"aw",@nobits
	.weak		__nv_reservedSMEM_offset_0_alias
	.size		__nv_reservedSMEM_offset_0_alias, 0, 64
	.other		__nv_reservedSMEM_offset_0_alias,@"STO_CUDA_RESERVED_SHARED STV_DEFAULT"
__nv_reservedSMEM_offset_0_alias:
	.zero		0
	.zero		64


//--------------------- .nv.shared._Z12setConditionyPfif --------------------------
	.section	.nv.shared._Z12setConditionyPfif,"aw",@nobits
	.sectionflags	@""
	.align	4
.nv.shared._Z12setConditionyPfif:
	.zero		1152


//--------------------- .nv.constant0._Z15conditionalBodyPfi --------------------------
	.section	.nv.constant0._Z15conditionalBodyPfi,"a",@progbits
	.sectionflags	@""
	.align	4
.nv.constant0._Z15conditionalBodyPfi:
	.zero		908


//--------------------- .nv.constant0._Z12setConditionyPfif --------------------------
	.section	.nv.constant0._Z12setConditionyPfif,"a",@progbits
	.sectionflags	@""
	.align	4
.nv.constant0._Z12setConditionyPfif:
	.zero		920


//--------------------- .nv.constant0._Z7kernelCPfi --------------------------
	.section	.nv.constant0._Z7kernelCPfi,"a",@progbits
	.sectionflags	@""
	.align	4
.nv.constant0._Z7kernelCPfi:
	.zero		908


//--------------------- .nv.constant0._Z7kernelBPfi --------------------------
	.section	.nv.constant0._Z7kernelBPfi,"a",@progbits
	.sectionflags	@""
	.align	4
.nv.constant0._Z7kernelBPfi:
	.zero		908


//--------------------- .nv.constant0._Z7kernelAPfi --------------------------
	.section	.nv.constant0._Z7kernelAPfi,"a",@progbits
	.sectionflags	@""
	.align	4
.nv.constant0._Z7kernelAPfi:
	.zero		908


//--------------------- SYMBOLS --------------------------

	.type		.nv.reservedSmem.offset0,@object
	.size		.nv.reservedSmem.offset0,0x4
	.type		.nv.reservedSmem.cap,@object
	.size		.nv.reservedSmem.cap,0x4
	.type		cudaGraphSetConditional,@function
